//
// Generated by NVIDIA NVVM Compiler
//
// Compiler Build ID: CL-36424714
// Cuda compilation tools, release 13.0, V13.0.88
// Based on NVVM 20.0.0
//

.version 9.0
.target sm_100
.address_size 64

	// .globl	_Z15MatrixMulKerneliiiPfS_S_

.visible .entry _Z15MatrixMulKerneliiiPfS_S_(
	.param .u32 _Z15MatrixMulKerneliiiPfS_S__param_0,
	.param .u32 _Z15MatrixMulKerneliiiPfS_S__param_1,
	.param .u32 _Z15MatrixMulKerneliiiPfS_S__param_2,
	.param .u64 .ptr .align 1 _Z15MatrixMulKerneliiiPfS_S__param_3,
	.param .u64 .ptr .align 1 _Z15MatrixMulKerneliiiPfS_S__param_4,
	.param .u64 .ptr .align 1 _Z15MatrixMulKerneliiiPfS_S__param_5
)
{
	.reg .pred 	%p<13>;
	.reg .b32 	%r<41>;
	.reg .b32 	%f<68>;
	.reg .b64 	%rd<53>;

	ld.param.u32 	%r20, [_Z15MatrixMulKerneliiiPfS_S__param_0];
	ld.param.u32 	%r18, [_Z15MatrixMulKerneliiiPfS_S__param_1];
	ld.param.u32 	%r19, [_Z15MatrixMulKerneliiiPfS_S__param_2];
	ld.param.u64 	%rd7, [_Z15MatrixMulKerneliiiPfS_S__param_3];
	ld.param.u64 	%rd8, [_Z15MatrixMulKerneliiiPfS_S__param_4];
	ld.param.u64 	%rd6, [_Z15MatrixMulKerneliiiPfS_S__param_5];
	cvta.to.global.u64 	%rd1, %rd8;
	cvta.to.global.u64 	%rd2, %rd7;
	mov.u32 	%r21, %ctaid.y;
	mov.u32 	%r22, %ntid.y;
	mov.u32 	%r23, %tid.y;
	mad.lo.s32 	%r1, %r21, %r22, %r23;
	mov.u32 	%r24, %ctaid.x;
	mov.u32 	%r25, %ntid.x;
	mov.u32 	%r26, %tid.x;
	mad.lo.s32 	%r2, %r24, %r25, %r26;
	setp.ge.s32 	%p1, %r1, %r20;
	setp.ge.s32 	%p2, %r2, %r19;
	or.pred  	%p3, %p1, %p2;
	@%p3 bra 	$L__BB0_14;
	setp.lt.s32 	%p4, %r18, 1;
	mov.f32 	%f67, 0f00000000;
	@%p4 bra 	$L__BB0_13;
	mul.lo.s32 	%r3, %r18, %r1;
	and.b32  	%r4, %r18, 7;
	setp.lt.u32 	%p5, %r18, 8;
	mov.f32 	%f67, 0f00000000;
	mov.b32 	%r39, 0;
	@%p5 bra 	$L__BB0_5;
	and.b32  	%r39, %r18, 2147483640;
	neg.s32 	%r37, %r39;
	shl.b32 	%r7, %r19, 3;
	mul.wide.u32 	%rd9, %r3, 4;
	add.s64 	%rd10, %rd9, %rd2;
	add.s64 	%rd52, %rd10, 16;
	mov.f32 	%f67, 0f00000000;
	mul.wide.s32 	%rd13, %r19, 4;
	mov.u32 	%r36, %r2;
$L__BB0_4:
	.pragma "nounroll";
	ld.global.f32 	%f17, [%rd52+-16];
	mul.wide.s32 	%rd11, %r36, 4;
	add.s64 	%rd12, %rd1, %rd11;
	ld.global.f32 	%f18, [%rd12];
	fma.rn.f32 	%f19, %f17, %f18, %f67;
	ld.global.f32 	%f20, [%rd52+-12];
	add.s64 	%rd14, %rd12, %rd13;
	ld.global.f32 	%f21, [%rd14];
	fma.rn.f32 	%f22, %f20, %f21, %f19;
	ld.global.f32 	%f23, [%rd52+-8];
	add.s64 	%rd15, %rd14, %rd13;
	ld.global.f32 	%f24, [%rd15];
	fma.rn.f32 	%f25, %f23, %f24, %f22;
	ld.global.f32 	%f26, [%rd52+-4];
	add.s64 	%rd16, %rd15, %rd13;
	ld.global.f32 	%f27, [%rd16];
	fma.rn.f32 	%f28, %f26, %f27, %f25;
	ld.global.f32 	%f29, [%rd52];
	add.s64 	%rd17, %rd16, %rd13;
	ld.global.f32 	%f30, [%rd17];
	fma.rn.f32 	%f31, %f29, %f30, %f28;
	ld.global.f32 	%f32, [%rd52+4];
	add.s64 	%rd18, %rd17, %rd13;
	ld.global.f32 	%f33, [%rd18];
	fma.rn.f32 	%f34, %f32, %f33, %f31;
	ld.global.f32 	%f35, [%rd52+8];
	add.s64 	%rd19, %rd18, %rd13;
	ld.global.f32 	%f36, [%rd19];
	fma.rn.f32 	%f37, %f35, %f36, %f34;
	ld.global.f32 	%f38, [%rd52+12];
	add.s64 	%rd20, %rd19, %rd13;
	ld.global.f32 	%f39, [%rd20];
	fma.rn.f32 	%f67, %f38, %f39, %f37;
	add.s32 	%r37, %r37, 8;
	add.s32 	%r36, %r36, %r7;
	add.s64 	%rd52, %rd52, 32;
	setp.ne.s32 	%p6, %r37, 0;
	@%p6 bra 	$L__BB0_4;
$L__BB0_5:
	setp.eq.s32 	%p7, %r4, 0;
	@%p7 bra 	$L__BB0_13;
	and.b32  	%r13, %r18, 3;
	setp.lt.u32 	%p8, %r4, 4;
	@%p8 bra 	$L__BB0_8;
	add.s32 	%r28, %r39, %r3;
	mul.wide.u32 	%rd21, %r28, 4;
	add.s64 	%rd22, %rd2, %rd21;
	ld.global.f32 	%f41, [%rd22];
	mad.lo.s32 	%r29, %r39, %r19, %r2;
	mul.wide.s32 	%rd23, %r29, 4;
	add.s64 	%rd24, %rd1, %rd23;
	ld.global.f32 	%f42, [%rd24];
	fma.rn.f32 	%f43, %f41, %f42, %f67;
	cvt.u64.u32 	%rd25, %r3;
	cvt.u64.u32 	%rd26, %r39;
	add.s64 	%rd27, %rd26, %rd25;
	shl.b64 	%rd28, %rd27, 2;
	add.s64 	%rd29, %rd2, %rd28;
	ld.global.f32 	%f44, [%rd29+4];
	mul.wide.s32 	%rd30, %r19, 4;
	add.s64 	%rd31, %rd24, %rd30;
	ld.global.f32 	%f45, [%rd31];
	fma.rn.f32 	%f46, %f44, %f45, %f43;
	ld.global.f32 	%f47, [%rd29+8];
	add.s64 	%rd32, %rd31, %rd30;
	ld.global.f32 	%f48, [%rd32];
	fma.rn.f32 	%f49, %f47, %f48, %f46;
	ld.global.f32 	%f50, [%rd29+12];
	add.s64 	%rd33, %rd32, %rd30;
	ld.global.f32 	%f51, [%rd33];
	fma.rn.f32 	%f67, %f50, %f51, %f49;
	add.s32 	%r39, %r39, 4;
$L__BB0_8:
	setp.eq.s32 	%p9, %r13, 0;
	@%p9 bra 	$L__BB0_13;
	setp.eq.s32 	%p10, %r13, 1;
	@%p10 bra 	$L__BB0_11;
	add.s32 	%r30, %r39, %r3;
	mul.wide.u32 	%rd34, %r30, 4;
	add.s64 	%rd35, %rd2, %rd34;
	ld.global.f32 	%f53, [%rd35];
	mad.lo.s32 	%r31, %r39, %r19, %r2;
	mul.wide.s32 	%rd36, %r31, 4;
	add.s64 	%rd37, %rd1, %rd36;
	ld.global.f32 	%f54, [%rd37];
	fma.rn.f32 	%f55, %f53, %f54, %f67;
	cvt.u64.u32 	%rd38, %r3;
	cvt.u64.u32 	%rd39, %r39;
	add.s64 	%rd40, %rd39, %rd38;
	shl.b64 	%rd41, %rd40, 2;
	add.s64 	%rd42, %rd2, %rd41;
	ld.global.f32 	%f56, [%rd42+4];
	mul.wide.s32 	%rd43, %r19, 4;
	add.s64 	%rd44, %rd37, %rd43;
	ld.global.f32 	%f57, [%rd44];
	fma.rn.f32 	%f67, %f56, %f57, %f55;
	add.s32 	%r39, %r39, 2;
$L__BB0_11:
	and.b32  	%r32, %r18, 1;
	setp.eq.b32 	%p11, %r32, 1;
	not.pred 	%p12, %p11;
	@%p12 bra 	$L__BB0_13;
	add.s32 	%r33, %r39, %r3;
	mul.wide.u32 	%rd45, %r33, 4;
	add.s64 	%rd46, %rd2, %rd45;
	ld.global.f32 	%f58, [%rd46];
	mad.lo.s32 	%r34, %r39, %r19, %r2;
	mul.wide.s32 	%rd47, %r34, 4;
	add.s64 	%rd48, %rd1, %rd47;
	ld.global.f32 	%f59, [%rd48];
	fma.rn.f32 	%f67, %f58, %f59, %f67;
$L__BB0_13:
	mad.lo.s32 	%r35, %r19, %r1, %r2;
	cvta.to.global.u64 	%rd49, %rd6;
	mul.wide.s32 	%rd50, %r35, 4;
	add.s64 	%rd51, %rd49, %rd50;
	st.global.f32 	[%rd51], %f67;
$L__BB0_14:
	ret;

}


// ===== COMPILED SASS (sm_100) =====

	.target	sm_100

	.elftype	@"ET_EXEC"


//--------------------- .note.nv.tkinfo           --------------------------
	.section	.note.nv.tkinfo,"",@"SHT_NOTE"
	.sectionflags	@"SHF_NOTE_NV_TKINFO"
	.tkinfo
        /*0018*/ 	.word	0x00000002
        /*0030*/ 	.string	""
        /*0030*/ 	.string	"ptxas"
        /*0030*/ 	.string	"Cuda compilation tools, release 13.0, V13.0.88"
        /*0030*/ 	.string	"Build cuda_13.0.r13.0/compiler.36424714_0"
        /*0030*/ 	.string	"-arch sm_100 -m 64 "



//--------------------- .note.nv.cuinfo           --------------------------
	.section	.note.nv.cuinfo,"",@"SHT_NOTE"
	.sectionflags	@"SHF_NOTE_NV_CUINFO"
        /*0018*/ 	.short	0x0002
        /*001a*/ 	.short	0x0064
        /*001c*/ 	.short	0x0082
	.zero		2


//--------------------- .nv.info                  --------------------------
	.section	.nv.info,"",@"SHT_CUDA_INFO"
	.align	4


	//----- nvinfo : EIATTR_REGCOUNT
	.align		4
        /*0000*/ 	.byte	0x04, 0x2f
        /*0002*/ 	.short	(.L_1 - .L_0)
	.align		4
.L_0:
        /*0004*/ 	.word	index@(_Z15MatrixMulKerneliiiPfS_S_)
        /*0008*/ 	.word	0x00000020


	//----- nvinfo : EIATTR_FRAME_SIZE
	.align		4
.L_1:
        /*000c*/ 	.byte	0x04, 0x11
        /*000e*/ 	.short	(.L_3 - .L_2)
	.align		4
.L_2:
        /*0010*/ 	.word	index@(_Z15MatrixMulKerneliiiPfS_S_)
        /*0014*/ 	.word	0x00000000


	//----- nvinfo : EIATTR_MIN_STACK_SIZE
	.align		4
.L_3:
        /*0018*/ 	.byte	0x04, 0x12
        /*001a*/ 	.short	(.L_5 - .L_4)
	.align		4
.L_4:
        /*001c*/ 	.word	index@(_Z15MatrixMulKerneliiiPfS_S_)
        /*0020*/ 	.word	0x00000000
.L_5:


//--------------------- .nv.compat                --------------------------
	.section	.nv.compat,"",@"SHT_CUDA_COMPAT_INFO"
	.align	4
        /*0000*/ 	.byte	0x02, 0x09, 0x00, 0x00, 0x02, 0x02, 0x01, 0x00, 0x02, 0x05, 0x05, 0x00, 0x03, 0x07, 0x01, 0x01
        /*0010*/ 	.byte	0x02, 0x03, 0x00, 0x00, 0x02, 0x06, 0x01, 0x00, 0x04, 0x0b, 0x08, 0x00, 0x09, 0x00, 0x00, 0x00
        /*0020*/ 	.byte	0x00, 0x00, 0x00, 0x00


//--------------------- .nv.info._Z15MatrixMulKerneliiiPfS_S_ --------------------------
	.section	.nv.info._Z15MatrixMulKerneliiiPfS_S_,"",@"SHT_CUDA_INFO"
	.sectionflags	@""
	.align	4


	//----- nvinfo : EIATTR_CUDA_API_VERSION
	.align		4
        /*0000*/ 	.byte	0x04, 0x37
        /*0002*/ 	.short	(.L_7 - .L_6)
.L_6:
        /*0004*/ 	.word	0x00000082


	//----- nvinfo : EIATTR_KPARAM_INFO
	.align		4
.L_7:
        /*0008*/ 	.byte	0x04, 0x17
        /*000a*/ 	.short	(.L_9 - .L_8)
.L_8:
        /*000c*/ 	.word	0x00000000
        /*0010*/ 	.short	0x0005
        /*0012*/ 	.short	0x0020
        /*0014*/ 	.byte	0x00, 0xf5, 0x21, 0x00


	//----- nvinfo : EIATTR_KPARAM_INFO
	.align		4
.L_9:
        /*0018*/ 	.byte	0x04, 0x17
        /*001a*/ 	.short	(.L_11 - .L_10)
.L_10:
        /*001c*/ 	.word	0x00000000
        /*0020*/ 	.short	0x0004
        /*0022*/ 	.short	0x0018
        /*0024*/ 	.byte	0x00, 0xf5, 0x21, 0x00


	//----- nvinfo : EIATTR_KPARAM_INFO
	.align		4
.L_11:
        /*0028*/ 	.byte	0x04, 0x17
        /*002a*/ 	.short	(.L_13 - .L_12)
.L_12:
        /*002c*/ 	.word	0x00000000
        /*0030*/ 	.short	0x0003
        /*0032*/ 	.short	0x0010
        /*0034*/ 	.byte	0x00, 0xf5, 0x21, 0x00


	//----- nvinfo : EIATTR_KPARAM_INFO
	.align		4
.L_13:
        /*0038*/ 	.byte	0x04, 0x17
        /*003a*/ 	.short	(.L_15 - .L_14)
.L_14:
        /*003c*/ 	.word	0x00000000
        /*0040*/ 	.short	0x0002
        /*0042*/ 	.short	0x0008
        /*0044*/ 	.byte	0x00, 0xf0, 0x11, 0x00


	//----- nvinfo : EIATTR_KPARAM_INFO
	.align		4
.L_15:
        /*0048*/ 	.byte	0x04, 0x17
        /*004a*/ 	.short	(.L_17 - .L_16)
.L_16:
        /*004c*/ 	.word	0x00000000
        /*0050*/ 	.short	0x0001
        /*0052*/ 	.short	0x0004
        /*0054*/ 	.byte	0x00, 0xf0, 0x11, 0x00


	//----- nvinfo : EIATTR_KPARAM_INFO
	.align		4
.L_17:
        /*0058*/ 	.byte	0x04, 0x17
        /*005a*/ 	.short	(.L_19 - .L_18)
.L_18:
        /*005c*/ 	.word	0x00000000
        /*0060*/ 	.short	0x0000
        /*0062*/ 	.short	0x0000
        /*0064*/ 	.byte	0x00, 0xf0, 0x11, 0x00


	//----- nvinfo : EIATTR_SPARSE_MMA_MASK
	.align		4
.L_19:
        /*0068*/ 	.byte	0x03, 0x50
        /*006a*/ 	.short	0x0000


	//----- nvinfo : EIATTR_MAXREG_COUNT
	.align		4
        /*006c*/ 	.byte	0x03, 0x1b
        /*006e*/ 	.short	0x00ff


	//----- nvinfo : EIATTR_MERCURY_ISA_VERSION
	.align		4
        /*0070*/ 	.byte	0x03, 0x5f
        /*0072*/ 	.short	0x0101


	//----- nvinfo : EIATTR_VRC_CTA_INIT_COUNT
	.align		4
        /*0074*/ 	.byte	0x02, 0x4a
	.zero		1
	.zero		1


	//----- nvinfo : EIATTR_EXIT_INSTR_OFFSETS
	.align		4
        /*0078*/ 	.byte	0x04, 0x1c
        /*007a*/ 	.short	(.L_21 - .L_20)


	//   ....[0]....
.L_20:
        /*007c*/ 	.word	0x000000d0


	//   ....[1]....
        /*0080*/ 	.word	0x000008f0


	//----- nvinfo : EIATTR_CBANK_PARAM_SIZE
	.align		4
.L_21:
        /*0084*/ 	.byte	0x03, 0x19
        /*0086*/ 	.short	0x0028


	//----- nvinfo : EIATTR_PARAM_CBANK
	.align		4
        /*0088*/ 	.byte	0x04, 0x0a
        /*008a*/ 	.short	(.L_23 - .L_22)
	.align		4
.L_22:
        /*008c*/ 	.word	index@(.nv.constant0._Z15MatrixMulKerneliiiPfS_S_)
        /*0090*/ 	.short	0x0380
        /*0092*/ 	.short	0x0028


	//----- nvinfo : EIATTR_SW_WAR
	.align		4
.L_23:
        /*0094*/ 	.byte	0x04, 0x36
        /*0096*/ 	.short	(.L_25 - .L_24)
.L_24:
        /*0098*/ 	.word	0x00000008
.L_25:


//--------------------- .nv.callgraph             --------------------------
	.section	.nv.callgraph,"",@"SHT_CUDA_CALLGRAPH"
	.align	4
	.sectionentsize	8
	.align		4
        /*0000*/ 	.word	0x00000000
	.align		4
        /*0004*/ 	.word	0xffffffff
	.align		4
        /*0008*/ 	.word	0x00000000
	.align		4
        /*000c*/ 	.word	0xfffffffe
	.align		4
        /*0010*/ 	.word	0x00000000
	.align		4
        /*0014*/ 	.word	0xfffffffd
	.align		4
        /*0018*/ 	.word	0x00000000
	.align		4
        /*001c*/ 	.word	0xfffffffc


//--------------------- .text._Z15MatrixMulKerneliiiPfS_S_ --------------------------
	.section	.text._Z15MatrixMulKerneliiiPfS_S_,"ax",@progbits
	.align	128
        .global         _Z15MatrixMulKerneliiiPfS_S_
        .type           _Z15MatrixMulKerneliiiPfS_S_,@function
        .size           _Z15MatrixMulKerneliiiPfS_S_,(.L_x_5 - _Z15MatrixMulKerneliiiPfS_S_)
        .other          _Z15MatrixMulKerneliiiPfS_S_,@"STO_CUDA_ENTRY STV_DEFAULT"
_Z15MatrixMulKerneliiiPfS_S_:
.text._Z15MatrixMulKerneliiiPfS_S_:
[----:B------:R-:W-:Y:S01]  /*0000*/  LDC R1, c[0x0][0x37c] ;  /* 0x0000df00ff017b82 */ /* 0x000fe20000000800 */
[----:B------:R-:W0:Y:S07]  /*0010*/  S2R R5, SR_TID.X ;  /* 0x0000000000057919 */ /* 0x000e2e0000002100 */
[----:B------:R-:W1:Y:S01]  /*0020*/  LDC R16, c[0x0][0x364] ;  /* 0x0000d900ff107b82 */ /* 0x000e620000000800 */
[----:B------:R-:W2:Y:S01]  /*0030*/  LDCU UR6, c[0x0][0x380] ;  /* 0x00007000ff0677ac */ /* 0x000ea20008000800 */
[----:B------:R-:W1:Y:S06]  /*0040*/  S2R R3, SR_TID.Y ;  /* 0x0000000000037919 */ /* 0x000e6c0000002200 */
[----:B------:R-:W0:Y:S08]  /*0050*/  S2UR UR5, SR_CTAID.X ;  /* 0x00000000000579c3 */ /* 0x000e300000002500 */
[----:B------:R-:W0:Y:S08]  /*0060*/  LDC R0, c[0x0][0x360] ;  /* 0x0000d800ff007b82 */ /* 0x000e300000000800 */
[----:B------:R-:W1:Y:S08]  /*0070*/  S2UR UR4, SR_CTAID.Y ;  /* 0x00000000000479c3 */ /* 0x000e700000002600 */
[----:B------:R-:W3:Y:S01]  /*0080*/  LDC R17, c[0x0][0x388] ;  /* 0x0000e200ff117b82 */ /* 0x000ee20000000800 */
[----:B0-----:R-:W-:-:S02]  /*0090*/  IMAD R0, R0, UR5, R5 ;  /* 0x0000000500007c24 */ /* 0x001fc4000f8e0205 */
[----:B-1----:R-:W-:-:S03]  /*00a0*/  IMAD R16, R16, UR4, R3 ;  /* 0x0000000410107c24 */ /* 0x002fc6000f8e0203 */
[----:B---3--:R-:W-:-:S04]  /*00b0*/  ISETP.GE.AND P0, PT, R0, R17, PT ;  /* 0x000000110000720c */ /* 0x008fc80003f06270 */
[----:B--2---:R-:W-:-:S13]  /*00c0*/  ISETP.GE.OR P0, PT, R16, UR6, P0 ;  /* 0x0000000610007c0c */ /* 0x004fda0008706670 */
[----:B------:R-:W-:Y:S05]  /*00d0*/  @P0 EXIT ;  /* 0x000000000000094d */ /* 0x000fea0003800000 */
[----:B------:R-:W0:Y:S01]  /*00e0*/  LDC R19, c[0x0][0x384] ;  /* 0x0000e100ff137b82 */ /* 0x000e220000000800 */
[----:B------:R-:W1:Y:S01]  /*00f0*/  LDCU.64 UR4, c[0x0][0x358] ;  /* 0x00006b00ff0477ac */ /* 0x000e620008000a00 */
[----:B------:R-:W-:Y:S01]  /*0100*/  HFMA2 R24, -RZ, RZ, 0, 0 ;  /* 0x00000000ff187431 */ /* 0x000fe200000001ff */
[----:B0-----:R-:W-:-:S13]  /*0110*/  ISETP.GE.AND P0, PT, R19, 0x1, PT ;  /* 0x000000011300780c */ /* 0x001fda0003f06270 */
[----:B-1----:R-:W-:Y:S05]  /*0120*/  @!P0 BRA `(.L_x_0) ;  /* 0x0000000400e08947 */ /* 0x002fea0003800000 */
[C---:B------:R-:W-:Y:S01]  /*0130*/  ISETP.GE.U32.AND P1, PT, R19.reuse, 0x8, PT ;  /* 0x000000081300780c */ /* 0x040fe20003f26070 */
[----:B------:R-:W-:Y:S01]  /*0140*/  IMAD R20, R16, R19, RZ ;  /* 0x0000001310147224 */ /* 0x000fe200078e02ff */
[----:B------:R-:W-:Y:S02]  /*0150*/  LOP3.LUT R27, R19, 0x7, RZ, 0xc0, !PT ;  /* 0x00000007131b7812 */ /* 0x000fe400078ec0ff */
[----:B------:R-:W-:Y:S02]  /*0160*/  MOV R24, RZ ;  /* 0x000000ff00187202 */ /* 0x000fe40000000f00 */
[----:B------:R-:W-:Y:S02]  /*0170*/  ISETP.NE.AND P0, PT, R27, RZ, PT ;  /* 0x000000ff1b00720c */ /* 0x000fe40003f05270 */
[----:B------:R-:W-:-:S05]  /*0180*/  MOV R21, RZ ;  /* 0x000000ff00157202 */ /* 0x000fca0000000f00 */
[----:B------:R-:W-:Y:S06]  /*0190*/  @!P1 BRA `(.L_x_1) ;  /* 0x0000000000c49947 */ /* 0x000fec0003800000 */
[----:B------:R-:W0:Y:S01]  /*01a0*/  LDC.64 R2, c[0x0][0x390] ;  /* 0x0000e400ff027b82 */ /* 0x000e220000000a00 */
[----:B------:R-:W-:Y:S02]  /*01b0*/  LOP3.LUT R21, R19, 0x7ffffff8, RZ, 0xc0, !PT ;  /* 0x7ffffff813157812 */ /* 0x000fe400078ec0ff */
[----:B------:R-:W-:Y:S02]  /*01c0*/  MOV R24, RZ ;  /* 0x000000ff00187202 */ /* 0x000fe40000000f00 */
[----:B------:R-:W-:Y:S02]  /*01d0*/  MOV R18, R0 ;  /* 0x0000000000127202 */ /* 0x000fe40000000f00 */
[----:B------:R-:W-:Y:S01]  /*01e0*/  IADD3 R22, PT, PT, -R21, RZ, RZ ;  /* 0x000000ff15167210 */ /* 0x000fe20007ffe1ff */
[----:B0-----:R-:W-:-:S03]  /*01f0*/  IMAD.WIDE.U32 R2, R20, 0x4, R2 ;  /* 0x0000000414027825 */ /* 0x001fc600078e0002 */
[----:B------:R-:W-:-:S04]  /*0200*/  IADD3 R4, P1, PT, R2, 0x10, RZ ;  /* 0x0000001002047810 */ /* 0x000fc80007f3e0ff */
[----:B------:R-:W-:-:S09]  /*0210*/  IADD3.X R5, PT, PT, RZ, R3, RZ, P1, !PT ;  /* 0x00000003ff057210 */ /* 0x000fd20000ffe4ff */
.L_x_2:
[----:B------:R-:W0:Y:S01]  /*0220*/  LDC.64 R14, c[0x0][0x398] ;  /* 0x0000e600ff0e7b82 */ /* 0x000e220000000a00 */
[----:B------:R-:W-:Y:S02]  /*0230*/  MOV R2, R4 ;  /* 0x0000000400027202 */ /* 0x000fe40000000f00 */
[----:B------:R-:W-:-:S05]  /*0240*/  MOV R3, R5 ;  /* 0x0000000500037202 */ /* 0x000fca0000000f00 */
[----:B------:R-:W2:Y:S04]  /*0250*/  LDG.E R25, desc[UR4][R2.64+-0x10] ;  /* 0xfffff00402197981 */ /* 0x000ea8000c1e1900 */
[----:B------:R-:W3:Y:S04]  /*0260*/  LDG.E R23, desc[UR4][R2.64+-0xc] ;  /* 0xfffff40402177981 */ /* 0x000ee8000c1e1900 */
[----:B------:R-:W4:Y:S04]  /*0270*/  LDG.E R29, desc[UR4][R2.64+-0x8] ;  /* 0xfffff804021d7981 */ /* 0x000f28000c1e1900 */
[----:B------:R-:W5:Y:S01]  /*0280*/  LDG.E R28, desc[UR4][R2.64+-0x4] ;  /* 0xfffffc04021c7981 */ /* 0x000f62000c1e1900 */
[----:B0-----:R-:W-:-:S05]  /*0290*/  IMAD.WIDE R14, R18, 0x4, R14 ;  /* 0x00000004120e7825 */ /* 0x001fca00078e020e */
[----:B------:R0:W2:Y:S01]  /*02a0*/  LDG.E R26, desc[UR4][R14.64] ;  /* 0x000000040e1a7981 */ /* 0x0000a2000c1e1900 */
[----:B------:R-:W-:-:S04]  /*02b0*/  IMAD.WIDE R12, R17, 0x4, R14 ;  /* 0x00000004110c7825 */ /* 0x000fc800078e020e */
[C---:B------:R-:W-:Y:S02]  /*02c0*/  IMAD.WIDE R4, R17.reuse, 0x4, R12 ;  /* 0x0000000411047825 */ /* 0x040fe400078e020c */
[----:B------:R-:W3:Y:S02]  /*02d0*/  LDG.E R12, desc[UR4][R12.64] ;  /* 0x000000040c0c7981 */ /* 0x000ee4000c1e1900 */
[C---:B------:R-:W-:Y:S02]  /*02e0*/  IMAD.WIDE R8, R17.reuse, 0x4, R4 ;  /* 0x0000000411087825 */ /* 0x040fe400078e0204 */
[----:B------:R-:W4:Y:S02]  /*02f0*/  LDG.E R4, desc[UR4][R4.64] ;  /* 0x0000000404047981 */ /* 0x000f24000c1e1900 */
[C---:B------:R-:W-:Y:S02]  /*0300*/  IMAD.WIDE R6, R17.reuse, 0x4, R8 ;  /* 0x0000000411067825 */ /* 0x040fe400078e0208 */
[----:B------:R-:W5:Y:S02]  /*0310*/  LDG.E R8, desc[UR4][R8.64] ;  /* 0x0000000408087981 */ /* 0x000f64000c1e1900 */
[----:B------:R-:W-:-:S02]  /*0320*/  IMAD.WIDE R10, R17, 0x4, R6 ;  /* 0x00000004110a7825 */ /* 0x000fc400078e0206 */
[----:B------:R-:W5:Y:S04]  /*0330*/  LDG.E R5, desc[UR4][R2.64] ;  /* 0x0000000402057981 */ /* 0x000f68000c1e1900 */
[----:B------:R-:W5:Y:S01]  /*0340*/  LDG.E R6, desc[UR4][R6.64] ;  /* 0x0000000406067981 */ /* 0x000f62000c1e1900 */
[----:B0-----:R-:W-:-:S03]  /*0350*/  IMAD.WIDE R14, R17, 0x4, R10 ;  /* 0x00000004110e7825 */ /* 0x001fc600078e020a */
[----:B------:R-:W5:Y:S04]  /*0360*/  LDG.E R10, desc[UR4][R10.64] ;  /* 0x000000040a0a7981 */ /* 0x000f68000c1e1900 */
[----:B------:R-:W5:Y:S04]  /*0370*/  LDG.E R13, desc[UR4][R14.64] ;  /* 0x000000040e0d7981 */ /* 0x000f68000c1e1900 */
[----:B------:R-:W5:Y:S04]  /*0380*/  LDG.E R7, desc[UR4][R2.64+0x4] ;  /* 0x0000040402077981 */ /* 0x000f68000c1e1900 */
[----:B------:R-:W5:Y:S01]  /*0390*/  LDG.E R9, desc[UR4][R2.64+0xc] ;  /* 0x00000c0402097981 */ /* 0x000f62000c1e1900 */
[----:B--2---:R-:W-:Y:S01]  /*03a0*/  FFMA R26, R25, R26, R24 ;  /* 0x0000001a191a7223 */ /* 0x004fe20000000018 */
[----:B------:R-:W-:-:S02]  /*03b0*/  IMAD.WIDE R24, R17, 0x4, R14 ;  /* 0x0000000411187825 */ /* 0x000fc400078e020e */
[----:B------:R-:W2:Y:S04]  /*03c0*/  LDG.E R14, desc[UR4][R2.64+0x8] ;  /* 0x00000804020e7981 */ /* 0x000ea8000c1e1900 */
[----:B------:R-:W2:Y:S01]  /*03d0*/  LDG.E R24, desc[UR4][R24.64] ;  /* 0x0000000418187981 */ /* 0x000ea2000c1e1900 */
[----:B---3--:R-:W-:Y:S01]  /*03e0*/  FFMA R12, R23, R12, R26 ;  /* 0x0000000c170c7223 */ /* 0x008fe2000000001a */
[----:B------:R-:W-:-:S03]  /*03f0*/  IADD3 R22, PT, PT, R22, 0x8, RZ ;  /* 0x0000000816167810 */ /* 0x000fc60007ffe0ff */
[----:B----4-:R-:W-:Y:S01]  /*0400*/  FFMA R29, R29, R4, R12 ;  /* 0x000000041d1d7223 */ /* 0x010fe2000000000c */
[----:B------:R-:W-:-:S03]  /*0410*/  ISETP.NE.AND P1, PT, R22, RZ, PT ;  /* 0x000000ff1600720c */ /* 0x000fc60003f25270 */
[----:B-----5:R-:W-:Y:S01]  /*0420*/  FFMA R8, R28, R8, R29 ;  /* 0x000000081c087223 */ /* 0x020fe2000000001d */
[----:B------:R-:W-:-:S03]  /*0430*/  IADD3 R4, P2, PT, R2, 0x20, RZ ;  /* 0x0000002002047810 */ /* 0x000fc60007f5e0ff */
[----:B------:R-:W-:Y:S01]  /*0440*/  FFMA R6, R5, R6, R8 ;  /* 0x0000000605067223 */ /* 0x000fe20000000008 */
[----:B------:R-:W-:Y:S02]  /*0450*/  IADD3.X R5, PT, PT, RZ, R3, RZ, P2, !PT ;  /* 0x00000003ff057210 */ /* 0x000fe400017fe4ff */
[----:B------:R-:W-:Y:S01]  /*0460*/  LEA R18, R17, R18, 0x3 ;  /* 0x0000001211127211 */ /* 0x000fe200078e18ff */
[----:B------:R-:W-:-:S04]  /*0470*/  FFMA R7, R7, R10, R6 ;  /* 0x0000000a07077223 */ /* 0x000fc80000000006 */
[----:B--2---:R-:W-:-:S04]  /*0480*/  FFMA R14, R14, R13, R7 ;  /* 0x0000000d0e0e7223 */ /* 0x004fc80000000007 */
[----:B------:R-:W-:Y:S01]  /*0490*/  FFMA R24, R9, R24, R14 ;  /* 0x0000001809187223 */ /* 0x000fe2000000000e */
[----:B------:R-:W-:Y:S06]  /*04a0*/  @P1 BRA `(.L_x_2) ;  /* 0xfffffffc005c1947 */ /* 0x000fec000383ffff */
.L_x_1:
[----:B------:R-:W-:Y:S05]  /*04b0*/  @!P0 BRA `(.L_x_0) ;  /* 0x0000000000fc8947 */ /* 0x000fea0003800000 */
[----:B------:R-:W-:Y:S02]  /*04c0*/  ISETP.GE.U32.AND P1, PT, R27, 0x4, PT ;  /* 0x000000041b00780c */ /* 0x000fe40003f26070 */
[----:B------:R-:W-:-:S04]  /*04d0*/  LOP3.LUT R14, R19, 0x3, RZ, 0xc0, !PT ;  /* 0x00000003130e7812 */ /* 0x000fc800078ec0ff */
[----:B------:R-:W-:-:S07]  /*04e0*/  ISETP.NE.AND P0, PT, R14, RZ, PT ;  /* 0x000000ff0e00720c */ /* 0x000fce0003f05270 */
[----:B------:R-:W-:Y:S06]  /*04f0*/  @!P1 BRA `(.L_x_3) ;  /* 0x00000000006c9947 */ /* 0x000fec0003800000 */
[----:B------:R-:W0:Y:S01]  /*0500*/  LDC.64 R4, c[0x0][0x398] ;  /* 0x0000e600ff047b82 */ /* 0x000e220000000a00 */
[----:B------:R-:W1:Y:S01]  /*0510*/  LDCU.64 UR6, c[0x0][0x390] ;  /* 0x00007200ff0677ac */ /* 0x000e620008000a00 */
[----:B------:R-:W-:Y:S01]  /*0520*/  IMAD R7, R21, R17, R0 ;  /* 0x0000001115077224 */ /* 0x000fe200078e0200 */
[CC--:B------:R-:W-:Y:S02]  /*0530*/  IADD3 R3, PT, PT, R20.reuse, R21.reuse, RZ ;  /* 0x0000001514037210 */ /* 0x0c0fe40007ffe0ff */
[----:B------:R-:W-:-:S03]  /*0540*/  IADD3 R8, P1, PT, R20, R21, RZ ;  /* 0x0000001514087210 */ /* 0x000fc60007f3e0ff */
[----:B------:R-:W2:Y:S01]  /*0550*/  LDC.64 R12, c[0x0][0x390] ;  /* 0x0000e400ff0c7b82 */ /* 0x000ea20000000a00 */
[----:B0-----:R-:W-:-:S04]  /*0560*/  IMAD.WIDE R4, R7, 0x4, R4 ;  /* 0x0000000407047825 */ /* 0x001fc800078e0204 */
[----:B------:R-:W-:Y:S02]  /*0570*/  IMAD.WIDE R6, R17, 0x4, R4 ;  /* 0x0000000411067825 */ /* 0x000fe400078e0204 */
[----:B------:R-:W3:Y:S02]  /*0580*/  LDG.E R4, desc[UR4][R4.64] ;  /* 0x0000000404047981 */ /* 0x000ee4000c1e1900 */
[----:B--2---:R-:W-:Y:S01]  /*0590*/  IMAD.WIDE.U32 R12, R3, 0x4, R12 ;  /* 0x00000004030c7825 */ /* 0x004fe200078e000c */
[----:B------:R-:W-:Y:S02]  /*05a0*/  IADD3.X R3, PT, PT, RZ, RZ, RZ, P1, !PT ;  /* 0x000000ffff037210 */ /* 0x000fe40000ffe4ff */
[----:B-1----:R-:W-:-:S03]  /*05b0*/  LEA R2, P1, R8, UR6, 0x2 ;  /* 0x0000000608027c11 */ /* 0x002fc6000f8210ff */
[----:B------:R-:W3:Y:S01]  /*05c0*/  LDG.E R13, desc[UR4][R12.64] ;  /* 0x000000040c0d7981 */ /* 0x000ee2000c1e1900 */
[----:B------:R-:W-:Y:S01]  /*05d0*/  LEA.HI.X R3, R8, UR7, R3, 0x2, P1 ;  /* 0x0000000708037c11 */ /* 0x000fe200088f1403 */
[C---:B------:R-:W-:Y:S02]  /*05e0*/  IMAD.WIDE R8, R17.reuse, 0x4, R6 ;  /* 0x0000000411087825 */ /* 0x040fe400078e0206 */
[----:B------:R-:W2:Y:S04]  /*05f0*/  LDG.E R6, desc[UR4][R6.64] ;  /* 0x0000000406067981 */ /* 0x000ea8000c1e1900 */
[----:B------:R-:W2:Y:S01]  /*0600*/  LDG.E R15, desc[UR4][R2.64+0x4] ;  /* 0x00000404020f7981 */ /* 0x000ea2000c1e1900 */
[----:B------:R-:W-:-:S03]  /*0610*/  IMAD.WIDE R10, R17, 0x4, R8 ;  /* 0x00000004110a7825 */ /* 0x000fc600078e0208 */
[----:B------:R-:W4:Y:S04]  /*0620*/  LDG.E R22, desc[UR4][R8.64] ;  /* 0x0000000408167981 */ /* 0x000f28000c1e1900 */
[----:B------:R-:W4:Y:S04]  /*0630*/  LDG.E R18, desc[UR4][R2.64+0x8] ;  /* 0x0000080402127981 */ /* 0x000f28000c1e1900 */
[----:B------:R-:W5:Y:S04]  /*0640*/  LDG.E R26, desc[UR4][R2.64+0xc] ;  /* 0x00000c04021a7981 */ /* 0x000f68000c1e1900 */
[----:B------:R-:W5:Y:S01]  /*0650*/  LDG.E R10, desc[UR4][R10.64] ;  /* 0x000000040a0a7981 */ /* 0x000f62000c1e1900 */
[----:B------:R-:W-:Y:S01]  /*0660*/  IADD3 R21, PT, PT, R21, 0x4, RZ ;  /* 0x0000000415157810 */ /* 0x000fe20007ffe0ff */
[----:B---3--:R-:W-:-:S04]  /*0670*/  FFMA R24, R13, R4, R24 ;  /* 0x000000040d187223 */ /* 0x008fc80000000018 */
[----:B--2---:R-:W-:-:S04]  /*0680*/  FFMA R15, R15, R6, R24 ;  /* 0x000000060f0f7223 */ /* 0x004fc80000000018 */
[----:B----4-:R-:W-:-:S04]  /*0690*/  FFMA R15, R18, R22, R15 ;  /* 0x00000016120f7223 */ /* 0x010fc8000000000f */
[----:B-----5:R-:W-:-:S07]  /*06a0*/  FFMA R24, R26, R10, R15 ;  /* 0x0000000a1a187223 */ /* 0x020fce000000000f */
.L_x_3:
[----:B------:R-:W-:Y:S05]  /*06b0*/  @!P0 BRA `(.L_x_0) ;  /* 0x00000000007c8947 */ /* 0x000fea0003800000 */
[----:B------:R-:W-:Y:S01]  /*06c0*/  ISETP.NE.AND P1, PT, R14, 0x1, PT ;  /* 0x000000010e00780c */ /* 0x000fe20003f25270 */
[----:B------:R-:W0:Y:S01]  /*06d0*/  LDC.64 R10, c[0x0][0x390] ;  /* 0x0000e400ff0a7b82 */ /* 0x000e220000000a00 */
[----:B------:R-:W-:-:S04]  /*06e0*/  LOP3.LUT R19, R19, 0x1, RZ, 0xc0, !PT ;  /* 0x0000000113137812 */ /* 0x000fc800078ec0ff */
[----:B------:R-:W-:-:S03]  /*06f0*/  ISETP.NE.U32.AND P0, PT, R19, 0x1, PT ;  /* 0x000000011300780c */ /* 0x000fc60003f05070 */
[----:B------:R-:W1:Y:S04]  /*0700*/  LDC.64 R8, c[0x0][0x398] ;  /* 0x0000e600ff087b82 */ /* 0x000e680000000a00 */
[CC--:B------:R-:W-:Y:S02]  /*0710*/  @P1 IADD3 R13, PT, PT, R20.reuse, R21.reuse, RZ ;  /* 0x00000015140d1210 */ /* 0x0c0fe40007ffe0ff */
[----:B------:R-:W-:Y:S02]  /*0720*/  @P1 IADD3 R12, P2, PT, R20, R21, RZ ;  /* 0x00000015140c1210 */ /* 0x000fe40007f5e0ff */
[----:B------:R-:W2:Y:S02]  /*0730*/  @P1 LDC.64 R2, c[0x0][0x390] ;  /* 0x0000e400ff021b82 */ /* 0x000ea40000000a00 */
[----:B------:R-:W-:-:S06]  /*0740*/  @P1 IADD3.X R14, PT, PT, RZ, RZ, RZ, P2, !PT ;  /* 0x000000ffff0e1210 */ /* 0x000fcc00017fe4ff */
[----:B------:R-:W3:Y:S01]  /*0750*/  LDC.64 R4, c[0x0][0x390] ;  /* 0x0000e400ff047b82 */ /* 0x000ee20000000a00 */
[----:B0-----:R-:W-:-:S04]  /*0760*/  @P1 IMAD.WIDE.U32 R10, R13, 0x4, R10 ;  /* 0x000000040d0a1825 */ /* 0x001fc800078e000a */
[C---:B------:R-:W-:Y:S01]  /*0770*/  @P1 IMAD R13, R21.reuse, R17, R0 ;  /* 0x00000011150d1224 */ /* 0x040fe200078e0200 */
[----:B------:R-:W-:Y:S01]  /*0780*/  @P1 IADD3 R21, PT, PT, R21, 0x2, RZ ;  /* 0x0000000215151810 */ /* 0x000fe20007ffe0ff */
[----:B------:R-:W4:Y:S01]  /*0790*/  @P1 LDG.E R11, desc[UR4][R10.64] ;  /* 0x000000040a0b1981 */ /* 0x000f22000c1e1900 */
[----:B------:R-:W0:Y:S01]  /*07a0*/  LDC.64 R6, c[0x0][0x398] ;  /* 0x0000e600ff067b82 */ /* 0x000e220000000a00 */
[----:B-1----:R-:W-:Y:S01]  /*07b0*/  @P1 IMAD.WIDE R8, R13, 0x4, R8 ;  /* 0x000000040d081825 */ /* 0x002fe200078e0208 */
[----:B------:R-:W-:Y:S02]  /*07c0*/  @!P0 IADD3 R15, PT, PT, R20, R21, RZ ;  /* 0x00000015140f8210 */ /* 0x000fe40007ffe0ff */
[----:B--2---:R-:W-:Y:S01]  /*07d0*/  @P1 LEA R2, P2, R12, R2, 0x2 ;  /* 0x000000020c021211 */ /* 0x004fe200078410ff */
[----:B------:R-:W-:-:S03]  /*07e0*/  @!P0 IMAD R21, R21, R17, R0 ;  /* 0x0000001115158224 */ /* 0x000fc600078e0200 */
[----:B------:R-:W-:Y:S01]  /*07f0*/  @P1 LEA.HI.X R3, R12, R3, R14, 0x2, P2 ;  /* 0x000000030c031211 */ /* 0x000fe200010f140e */
[----:B------:R-:W-:Y:S01]  /*0800*/  @P1 IMAD.WIDE R12, R17, 0x4, R8 ;  /* 0x00000004110c1825 */ /* 0x000fe200078e0208 */
[----:B------:R-:W4:Y:S03]  /*0810*/  @P1 LDG.E R14, desc[UR4][R8.64] ;  /* 0x00000004080e1981 */ /* 0x000f26000c1e1900 */
[----:B---3--:R-:W-:Y:S01]  /*0820*/  @!P0 IMAD.WIDE.U32 R4, R15, 0x4, R4 ;  /* 0x000000040f048825 */ /* 0x008fe200078e0004 */
[----:B------:R-:W2:Y:S04]  /*0830*/  @P1 LDG.E R2, desc[UR4][R2.64+0x4] ;  /* 0x0000040402021981 */ /* 0x000ea8000c1e1900 */
[----:B------:R-:W2:Y:S01]  /*0840*/  @P1 LDG.E R12, desc[UR4][R12.64] ;  /* 0x000000040c0c1981 */ /* 0x000ea2000c1e1900 */
[----:B0-----:R-:W-:-:S03]  /*0850*/  @!P0 IMAD.WIDE R6, R21, 0x4, R6 ;  /* 0x0000000415068825 */ /* 0x001fc600078e0206 */
[----:B------:R-:W3:Y:S04]  /*0860*/  @!P0 LDG.E R5, desc[UR4][R4.64] ;  /* 0x0000000404058981 */ /* 0x000ee8000c1e1900 */
[----:B------:R-:W3:Y:S01]  /*0870*/  @!P0 LDG.E R6, desc[UR4][R6.64] ;  /* 0x0000000406068981 */ /* 0x000ee2000c1e1900 */
[----:B----4-:R-:W-:-:S04]  /*0880*/  @P1 FFMA R11, R11, R14, R24 ;  /* 0x0000000e0b0b1223 */ /* 0x010fc80000000018 */
[----:B--2---:R-:W-:-:S04]  /*0890*/  @P1 FFMA R24, R2, R12, R11 ;  /* 0x0000000c02181223 */ /* 0x004fc8000000000b */
[----:B---3--:R-:W-:-:S07]  /*08a0*/  @!P0 FFMA R24, R5, R6, R24 ;  /* 0x0000000605188223 */ /* 0x008fce0000000018 */
.L_x_0:
[----:B------:R-:W0:Y:S01]  /*08b0*/  LDC.64 R2, c[0x0][0x3a0] ;  /* 0x0000e800ff027b82 */ /* 0x000e220000000a00 */
[----:B------:R-:W-:-:S04]  /*08c0*/  IMAD R17, R16, R17, R0 ;  /* 0x0000001110117224 */ /* 0x000fc800078e0200 */
[----:B0-----:R-:W-:-:S05]  /*08d0*/  IMAD.WIDE R2, R17, 0x4, R2 ;  /* 0x0000000411027825 */ /* 0x001fca00078e0202 */
[----:B------:R-:W-:Y:S01]  /*08e0*/  STG.E desc[UR4][R2.64], R24 ;  /* 0x0000001802007986 */ /* 0x000fe2000c101904 */
[----:B------:R-:W-:Y:S05]  /*08f0*/  EXIT ;  /* 0x000000000000794d */ /* 0x000fea0003800000 */
.L_x_4:
[----:B------:R-:W-:-:S00]  /*0900*/  BRA `(.L_x_4) ;  /* 0xfffffffc00fc7947 */ /* 0x000fc0000383ffff */
[----:B------:R-:W-:-:S00]  /*0910*/  NOP ;  /* 0x0000000000007918 */ /* 0x000fc00000000000 */
        /* <DEDUP_REMOVED lines=14> */
.L_x_5:


//--------------------- .nv.shared.reserved.0     --------------------------
	.section	.nv.shared.reserved.0,"aw",@nobits
	.weak		__nv_reservedSMEM_offset_0_alias
	.size		__nv_reservedSMEM_offset_0_alias, 0, 64
	.other		__nv_reservedSMEM_offset_0_alias,@"STO_CUDA_RESERVED_SHARED STV_DEFAULT"
__nv_reservedSMEM_offset_0_alias:
	.zero		0
	.zero		64


//--------------------- .nv.constant0._Z15MatrixMulKerneliiiPfS_S_ --------------------------
	.section	.nv.constant0._Z15MatrixMulKerneliiiPfS_S_,"a",@progbits
	.sectionflags	@""
	.align	4
.nv.constant0._Z15MatrixMulKerneliiiPfS_S_:
	.zero		936


//--------------------- SYMBOLS --------------------------

	.type		.nv.reservedSmem.offset0,@object
	.size		.nv.reservedSmem.offset0,0x4
